//
// Generated by NVIDIA NVVM Compiler
//
// Compiler Build ID: CL-36424714
// Cuda compilation tools, release 13.0, V13.0.88
// Based on NVVM 20.0.0
//

.version 9.0
.target sm_100
.address_size 64

	// .globl	_Z14matrix_multifyPiS_S_
// _ZZ14matrix_multifyPiS_S_E6a_tile has been demoted
// _ZZ14matrix_multifyPiS_S_E6b_tile has been demoted

.visible .entry _Z14matrix_multifyPiS_S_(
	.param .u64 .ptr .align 1 _Z14matrix_multifyPiS_S__param_0,
	.param .u64 .ptr .align 1 _Z14matrix_multifyPiS_S__param_1,
	.param .u64 .ptr .align 1 _Z14matrix_multifyPiS_S__param_2
)
{
	.reg .pred 	%p<3>;
	.reg .b32 	%r<134>;
	.reg .b64 	%rd<13>;
	// demoted variable
	.shared .align 4 .b8 _ZZ14matrix_multifyPiS_S_E6a_tile[4096];
	// demoted variable
	.shared .align 4 .b8 _ZZ14matrix_multifyPiS_S_E6b_tile[4096];
	ld.param.u64 	%rd3, [_Z14matrix_multifyPiS_S__param_0];
	ld.param.u64 	%rd4, [_Z14matrix_multifyPiS_S__param_1];
	ld.param.u64 	%rd5, [_Z14matrix_multifyPiS_S__param_2];
	mov.u32 	%r20, %ctaid.y;
	mov.u32 	%r21, %ntid.y;
	mov.u32 	%r1, %tid.y;
	mad.lo.s32 	%r2, %r20, %r21, %r1;
	mov.u32 	%r22, %ctaid.x;
	mov.u32 	%r23, %ntid.x;
	mul.lo.s32 	%r3, %r22, %r23;
	mov.u32 	%r4, %tid.x;
	add.s32 	%r5, %r3, %r4;
	or.b32  	%r24, %r2, %r5;
	setp.gt.u32 	%p1, %r24, 1023;
	@%p1 bra 	$L__BB0_4;
	shl.b32 	%r26, %r2, 10;
	or.b32  	%r6, %r4, %r26;
	shl.b32 	%r27, %r1, 7;
	mov.u32 	%r28, _ZZ14matrix_multifyPiS_S_E6a_tile;
	add.s32 	%r7, %r28, %r27;
	shl.b32 	%r29, %r4, 2;
	add.s32 	%r8, %r7, %r29;
	shl.b32 	%r30, %r1, 10;
	add.s32 	%r131, %r5, %r30;
	mov.u32 	%r31, _ZZ14matrix_multifyPiS_S_E6b_tile;
	add.s32 	%r11, %r31, %r29;
	add.s32 	%r10, %r11, %r27;
	cvta.to.global.u64 	%rd1, %rd3;
	cvta.to.global.u64 	%rd2, %rd4;
	mov.b32 	%r132, 0;
	mov.u32 	%r130, %r6;
	mov.u32 	%r133, %r132;
$L__BB0_2:
	mul.wide.u32 	%rd6, %r130, 4;
	add.s64 	%rd7, %rd1, %rd6;
	ld.global.u32 	%r32, [%rd7];
	st.shared.u32 	[%r8], %r32;
	mul.wide.u32 	%rd8, %r131, 4;
	add.s64 	%rd9, %rd2, %rd8;
	ld.global.u32 	%r33, [%rd9];
	st.shared.u32 	[%r10], %r33;
	bar.sync 	0;
	ld.shared.u32 	%r34, [%r7];
	ld.shared.u32 	%r35, [%r11];
	mad.lo.s32 	%r36, %r35, %r34, %r133;
	ld.shared.u32 	%r37, [%r7+4];
	ld.shared.u32 	%r38, [%r11+128];
	mad.lo.s32 	%r39, %r38, %r37, %r36;
	ld.shared.u32 	%r40, [%r7+8];
	ld.shared.u32 	%r41, [%r11+256];
	mad.lo.s32 	%r42, %r41, %r40, %r39;
	ld.shared.u32 	%r43, [%r7+12];
	ld.shared.u32 	%r44, [%r11+384];
	mad.lo.s32 	%r45, %r44, %r43, %r42;
	ld.shared.u32 	%r46, [%r7+16];
	ld.shared.u32 	%r47, [%r11+512];
	mad.lo.s32 	%r48, %r47, %r46, %r45;
	ld.shared.u32 	%r49, [%r7+20];
	ld.shared.u32 	%r50, [%r11+640];
	mad.lo.s32 	%r51, %r50, %r49, %r48;
	ld.shared.u32 	%r52, [%r7+24];
	ld.shared.u32 	%r53, [%r11+768];
	mad.lo.s32 	%r54, %r53, %r52, %r51;
	ld.shared.u32 	%r55, [%r7+28];
	ld.shared.u32 	%r56, [%r11+896];
	mad.lo.s32 	%r57, %r56, %r55, %r54;
	ld.shared.u32 	%r58, [%r7+32];
	ld.shared.u32 	%r59, [%r11+1024];
	mad.lo.s32 	%r60, %r59, %r58, %r57;
	ld.shared.u32 	%r61, [%r7+36];
	ld.shared.u32 	%r62, [%r11+1152];
	mad.lo.s32 	%r63, %r62, %r61, %r60;
	ld.shared.u32 	%r64, [%r7+40];
	ld.shared.u32 	%r65, [%r11+1280];
	mad.lo.s32 	%r66, %r65, %r64, %r63;
	ld.shared.u32 	%r67, [%r7+44];
	ld.shared.u32 	%r68, [%r11+1408];
	mad.lo.s32 	%r69, %r68, %r67, %r66;
	ld.shared.u32 	%r70, [%r7+48];
	ld.shared.u32 	%r71, [%r11+1536];
	mad.lo.s32 	%r72, %r71, %r70, %r69;
	ld.shared.u32 	%r73, [%r7+52];
	ld.shared.u32 	%r74, [%r11+1664];
	mad.lo.s32 	%r75, %r74, %r73, %r72;
	ld.shared.u32 	%r76, [%r7+56];
	ld.shared.u32 	%r77, [%r11+1792];
	mad.lo.s32 	%r78, %r77, %r76, %r75;
	ld.shared.u32 	%r79, [%r7+60];
	ld.shared.u32 	%r80, [%r11+1920];
	mad.lo.s32 	%r81, %r80, %r79, %r78;
	ld.shared.u32 	%r82, [%r7+64];
	ld.shared.u32 	%r83, [%r11+2048];
	mad.lo.s32 	%r84, %r83, %r82, %r81;
	ld.shared.u32 	%r85, [%r7+68];
	ld.shared.u32 	%r86, [%r11+2176];
	mad.lo.s32 	%r87, %r86, %r85, %r84;
	ld.shared.u32 	%r88, [%r7+72];
	ld.shared.u32 	%r89, [%r11+2304];
	mad.lo.s32 	%r90, %r89, %r88, %r87;
	ld.shared.u32 	%r91, [%r7+76];
	ld.shared.u32 	%r92, [%r11+2432];
	mad.lo.s32 	%r93, %r92, %r91, %r90;
	ld.shared.u32 	%r94, [%r7+80];
	ld.shared.u32 	%r95, [%r11+2560];
	mad.lo.s32 	%r96, %r95, %r94, %r93;
	ld.shared.u32 	%r97, [%r7+84];
	ld.shared.u32 	%r98, [%r11+2688];
	mad.lo.s32 	%r99, %r98, %r97, %r96;
	ld.shared.u32 	%r100, [%r7+88];
	ld.shared.u32 	%r101, [%r11+2816];
	mad.lo.s32 	%r102, %r101, %r100, %r99;
	ld.shared.u32 	%r103, [%r7+92];
	ld.shared.u32 	%r104, [%r11+2944];
	mad.lo.s32 	%r105, %r104, %r103, %r102;
	ld.shared.u32 	%r106, [%r7+96];
	ld.shared.u32 	%r107, [%r11+3072];
	mad.lo.s32 	%r108, %r107, %r106, %r105;
	ld.shared.u32 	%r109, [%r7+100];
	ld.shared.u32 	%r110, [%r11+3200];
	mad.lo.s32 	%r111, %r110, %r109, %r108;
	ld.shared.u32 	%r112, [%r7+104];
	ld.shared.u32 	%r113, [%r11+3328];
	mad.lo.s32 	%r114, %r113, %r112, %r111;
	ld.shared.u32 	%r115, [%r7+108];
	ld.shared.u32 	%r116, [%r11+3456];
	mad.lo.s32 	%r117, %r116, %r115, %r114;
	ld.shared.u32 	%r118, [%r7+112];
	ld.shared.u32 	%r119, [%r11+3584];
	mad.lo.s32 	%r120, %r119, %r118, %r117;
	ld.shared.u32 	%r121, [%r7+116];
	ld.shared.u32 	%r122, [%r11+3712];
	mad.lo.s32 	%r123, %r122, %r121, %r120;
	ld.shared.u32 	%r124, [%r7+120];
	ld.shared.u32 	%r125, [%r11+3840];
	mad.lo.s32 	%r126, %r125, %r124, %r123;
	ld.shared.u32 	%r127, [%r7+124];
	ld.shared.u32 	%r128, [%r11+3968];
	mad.lo.s32 	%r133, %r128, %r127, %r126;
	bar.sync 	0;
	add.s32 	%r132, %r132, 1;
	add.s32 	%r131, %r131, 32768;
	add.s32 	%r130, %r130, 32;
	setp.ne.s32 	%p2, %r132, 32;
	@%p2 bra 	$L__BB0_2;
	add.s32 	%r129, %r6, %r3;
	cvta.to.global.u64 	%rd10, %rd5;
	mul.wide.u32 	%rd11, %r129, 4;
	add.s64 	%rd12, %rd10, %rd11;
	st.global.u32 	[%rd12], %r133;
$L__BB0_4:
	ret;

}


// ===== COMPILED SASS (sm_100) =====

	.target	sm_100

	.elftype	@"ET_EXEC"


//--------------------- .note.nv.tkinfo           --------------------------
	.section	.note.nv.tkinfo,"",@"SHT_NOTE"
	.sectionflags	@"SHF_NOTE_NV_TKINFO"
	.tkinfo
        /*0018*/ 	.word	0x00000002
        /*0030*/ 	.string	""
        /*0030*/ 	.string	"ptxas"
        /*0030*/ 	.string	"Cuda compilation tools, release 13.0, V13.0.88"
        /*0030*/ 	.string	"Build cuda_13.0.r13.0/compiler.36424714_0"
        /*0030*/ 	.string	"-arch sm_100 -m 64 "



//--------------------- .note.nv.cuinfo           --------------------------
	.section	.note.nv.cuinfo,"",@"SHT_NOTE"
	.sectionflags	@"SHF_NOTE_NV_CUINFO"
        /*0018*/ 	.short	0x0002
        /*001a*/ 	.short	0x0064
        /*001c*/ 	.short	0x0082
	.zero		2


//--------------------- .nv.info                  --------------------------
	.section	.nv.info,"",@"SHT_CUDA_INFO"
	.align	4


	//----- nvinfo : EIATTR_REGCOUNT
	.align		4
        /*0000*/ 	.byte	0x04, 0x2f
        /*0002*/ 	.short	(.L_1 - .L_0)
	.align		4
.L_0:
        /*0004*/ 	.word	index@(_Z14matrix_multifyPiS_S_)
        /*0008*/ 	.word	0x00000020


	//----- nvinfo : EIATTR_FRAME_SIZE
	.align		4
.L_1:
        /*000c*/ 	.byte	0x04, 0x11
        /*000e*/ 	.short	(.L_3 - .L_2)
	.align		4
.L_2:
        /*0010*/ 	.word	index@(_Z14matrix_multifyPiS_S_)
        /*0014*/ 	.word	0x00000000


	//----- nvinfo : EIATTR_MIN_STACK_SIZE
	.align		4
.L_3:
        /*0018*/ 	.byte	0x04, 0x12
        /*001a*/ 	.short	(.L_5 - .L_4)
	.align		4
.L_4:
        /*001c*/ 	.word	index@(_Z14matrix_multifyPiS_S_)
        /*0020*/ 	.word	0x00000000
.L_5:


//--------------------- .nv.compat                --------------------------
	.section	.nv.compat,"",@"SHT_CUDA_COMPAT_INFO"
	.align	4
        /*0000*/ 	.byte	0x02, 0x09, 0x00, 0x00, 0x02, 0x02, 0x01, 0x00, 0x02, 0x05, 0x05, 0x00, 0x03, 0x07, 0x01, 0x01
        /*0010*/ 	.byte	0x02, 0x03, 0x00, 0x00, 0x02, 0x06, 0x01, 0x00, 0x04, 0x0b, 0x08, 0x00, 0x09, 0x00, 0x00, 0x00
        /*0020*/ 	.byte	0x00, 0x00, 0x00, 0x00


//--------------------- .nv.info._Z14matrix_multifyPiS_S_ --------------------------
	.section	.nv.info._Z14matrix_multifyPiS_S_,"",@"SHT_CUDA_INFO"
	.sectionflags	@""
	.align	4


	//----- nvinfo : EIATTR_CUDA_API_VERSION
	.align		4
        /*0000*/ 	.byte	0x04, 0x37
        /*0002*/ 	.short	(.L_7 - .L_6)
.L_6:
        /*0004*/ 	.word	0x00000082


	//----- nvinfo : EIATTR_KPARAM_INFO
	.align		4
.L_7:
        /*0008*/ 	.byte	0x04, 0x17
        /*000a*/ 	.short	(.L_9 - .L_8)
.L_8:
        /*000c*/ 	.word	0x00000000
        /*0010*/ 	.short	0x0002
        /*0012*/ 	.short	0x0010
        /*0014*/ 	.byte	0x00, 0xf5, 0x21, 0x00


	//----- nvinfo : EIATTR_KPARAM_INFO
	.align		4
.L_9:
        /*0018*/ 	.byte	0x04, 0x17
        /*001a*/ 	.short	(.L_11 - .L_10)
.L_10:
        /*001c*/ 	.word	0x00000000
        /*0020*/ 	.short	0x0001
        /*0022*/ 	.short	0x0008
        /*0024*/ 	.byte	0x00, 0xf5, 0x21, 0x00


	//----- nvinfo : EIATTR_KPARAM_INFO
	.align		4
.L_11:
        /*0028*/ 	.byte	0x04, 0x17
        /*002a*/ 	.short	(.L_13 - .L_12)
.L_12:
        /*002c*/ 	.word	0x00000000
        /*0030*/ 	.short	0x0000
        /*0032*/ 	.short	0x0000
        /*0034*/ 	.byte	0x00, 0xf5, 0x21, 0x00


	//----- nvinfo : EIATTR_SPARSE_MMA_MASK
	.align		4
.L_13:
        /*0038*/ 	.byte	0x03, 0x50
        /*003a*/ 	.short	0x0000


	//----- nvinfo : EIATTR_MAXREG_COUNT
	.align		4
        /*003c*/ 	.byte	0x03, 0x1b
        /*003e*/ 	.short	0x00ff


	//----- nvinfo : EIATTR_NUM_BARRIERS
	.align		4
        /*0040*/ 	.byte	0x02, 0x4c
        /*0042*/ 	.byte	0x01
	.zero		1


	//----- nvinfo : EIATTR_MERCURY_ISA_VERSION
	.align		4
        /*0044*/ 	.byte	0x03, 0x5f
        /*0046*/ 	.short	0x0101


	//----- nvinfo : EIATTR_VRC_CTA_INIT_COUNT
	.align		4
        /*0048*/ 	.byte	0x02, 0x4a
	.zero		1
	.zero		1


	//----- nvinfo : EIATTR_EXIT_INSTR_OFFSETS
	.align		4
        /*004c*/ 	.byte	0x04, 0x1c
        /*004e*/ 	.short	(.L_15 - .L_14)


	//   ....[0]....
.L_14:
        /*0050*/ 	.word	0x000000c0


	//   ....[1]....
        /*0054*/ 	.word	0x00000780


	//----- nvinfo : EIATTR_CBANK_PARAM_SIZE
	.align		4
.L_15:
        /*0058*/ 	.byte	0x03, 0x19
        /*005a*/ 	.short	0x0018


	//----- nvinfo : EIATTR_PARAM_CBANK
	.align		4
        /*005c*/ 	.byte	0x04, 0x0a
        /*005e*/ 	.short	(.L_17 - .L_16)
	.align		4
.L_16:
        /*0060*/ 	.word	index@(.nv.constant0._Z14matrix_multifyPiS_S_)
        /*0064*/ 	.short	0x0380
        /*0066*/ 	.short	0x0018


	//----- nvinfo : EIATTR_SW_WAR
	.align		4
.L_17:
        /*0068*/ 	.byte	0x04, 0x36
        /*006a*/ 	.short	(.L_19 - .L_18)
.L_18:
        /*006c*/ 	.word	0x00000008
.L_19:


//--------------------- .nv.callgraph             --------------------------
	.section	.nv.callgraph,"",@"SHT_CUDA_CALLGRAPH"
	.align	4
	.sectionentsize	8
	.align		4
        /*0000*/ 	.word	0x00000000
	.align		4
        /*0004*/ 	.word	0xffffffff
	.align		4
        /*0008*/ 	.word	0x00000000
	.align		4
        /*000c*/ 	.word	0xfffffffe
	.align		4
        /*0010*/ 	.word	0x00000000
	.align		4
        /*0014*/ 	.word	0xfffffffd
	.align		4
        /*0018*/ 	.word	0x00000000
	.align		4
        /*001c*/ 	.word	0xfffffffc


//--------------------- .text._Z14matrix_multifyPiS_S_ --------------------------
	.section	.text._Z14matrix_multifyPiS_S_,"ax",@progbits
	.align	128
        .global         _Z14matrix_multifyPiS_S_
        .type           _Z14matrix_multifyPiS_S_,@function
        .size           _Z14matrix_multifyPiS_S_,(.L_x_2 - _Z14matrix_multifyPiS_S_)
        .other          _Z14matrix_multifyPiS_S_,@"STO_CUDA_ENTRY STV_DEFAULT"
_Z14matrix_multifyPiS_S_:
.text._Z14matrix_multifyPiS_S_:
[----:B------:R-:W-:Y:S01]  /*0000*/  LDC R1, c[0x0][0x37c] ;  /* 0x0000df00ff017b82 */ /* 0x000fe20000000800 */
[----:B------:R-:W0:Y:S07]  /*0010*/  S2R R9, SR_TID.Y ;  /* 0x0000000000097919 */ /* 0x000e2e0000002200 */
[----:B------:R-:W1:Y:S01]  /*0020*/  S2UR UR5, SR_CTAID.X ;  /* 0x00000000000579c3 */ /* 0x000e620000002500 */
[----:B------:R-:W2:Y:S07]  /*0030*/  S2R R5, SR_TID.X ;  /* 0x0000000000057919 */ /* 0x000eae0000002100 */
[----:B------:R-:W0:Y:S08]  /*0040*/  S2UR UR6, SR_CTAID.Y ;  /* 0x00000000000679c3 */ /* 0x000e300000002600 */
[----:B------:R-:W0:Y:S01]  /*0050*/  LDC R0, c[0x0][0x364] ;  /* 0x0000d900ff007b82 */ /* 0x000e220000000800 */
[----:B------:R-:W1:Y:S02]  /*0060*/  LDCU UR4, c[0x0][0x360] ;  /* 0x00006c00ff0477ac */ /* 0x000e640008000800 */
[----:B-1----:R-:W-:Y:S01]  /*0070*/  UIMAD UR5, UR5, UR4, URZ ;  /* 0x00000004050572a4 */ /* 0x002fe2000f8e02ff */
[----:B0-----:R-:W-:-:S05]  /*0080*/  IMAD R0, R0, UR6, R9 ;  /* 0x0000000600007c24 */ /* 0x001fca000f8e0209 */
[----:B--2---:R-:W-:-:S04]  /*0090*/  IADD3 R3, PT, PT, R5, UR5, RZ ;  /* 0x0000000505037c10 */ /* 0x004fc8000fffe0ff */
[----:B------:R-:W-:-:S04]  /*00a0*/  LOP3.LUT R2, R0, R3, RZ, 0xfc, !PT ;  /* 0x0000000300027212 */ /* 0x000fc800078efcff */
[----:B------:R-:W-:-:S13]  /*00b0*/  ISETP.GT.U32.AND P0, PT, R2, 0x3ff, PT ;  /* 0x000003ff0200780c */ /* 0x000fda0003f04070 */
[----:B------:R-:W-:Y:S05]  /*00c0*/  @P0 EXIT ;  /* 0x000000000000094d */ /* 0x000fea0003800000 */
[----:B------:R-:W0:Y:S01]  /*00d0*/  S2UR UR7, SR_CgaCtaId ;  /* 0x00000000000779c3 */ /* 0x000e220000008800 */
[----:B------:R-:W-:Y:S01]  /*00e0*/  UMOV UR4, 0x400 ;  /* 0x0000040000047882 */ /* 0x000fe20000000000 */
[----:B------:R-:W-:Y:S01]  /*00f0*/  SHF.L.U32 R7, R0, 0xa, RZ ;  /* 0x0000000a00077819 */ /* 0x000fe200000006ff */
[----:B------:R-:W-:Y:S01]  /*0100*/  UIADD3 UR6, UPT, UPT, UR4, 0x1000, URZ ;  /* 0x0000100004067890 */ /* 0x000fe2000fffe0ff */
[----:B------:R-:W-:Y:S01]  /*0110*/  HFMA2 R23, -RZ, RZ, 0, 0 ;  /* 0x00000000ff177431 */ /* 0x000fe200000001ff */
[----:B------:R-:W-:Y:S01]  /*0120*/  LEA R4, R9, R3, 0xa ;  /* 0x0000000309047211 */ /* 0x000fe200078e50ff */
[----:B------:R-:W1:Y:S01]  /*0130*/  LDCU.64 UR8, c[0x0][0x358] ;  /* 0x00006b00ff0877ac */ /* 0x000e620008000a00 */
[----:B------:R-:W-:Y:S01]  /*0140*/  LOP3.LUT R7, R5, R7, RZ, 0xfc, !PT ;  /* 0x0000000705077212 */ /* 0x000fe200078efcff */
[----:B------:R-:W2:Y:S03]  /*0150*/  LDC.64 R18, c[0x0][0x380] ;  /* 0x0000e000ff127b82 */ /* 0x000ea60000000a00 */
[----:B------:R-:W-:-:S05]  /*0160*/  MOV R3, R7 ;  /* 0x0000000700037202 */ /* 0x000fca0000000f00 */
[----:B------:R-:W3:Y:S01]  /*0170*/  LDC.64 R16, c[0x0][0x388] ;  /* 0x0000e200ff107b82 */ /* 0x000ee20000000a00 */
[----:B0-----:R-:W-:Y:S02]  /*0180*/  ULEA UR4, UR7, UR4, 0x18 ;  /* 0x0000000407047291 */ /* 0x001fe4000f8ec0ff */
[----:B------:R-:W-:-:S04]  /*0190*/  ULEA UR6, UR7, UR6, 0x18 ;  /* 0x0000000607067291 */ /* 0x000fc8000f8ec0ff */
[----:B------:R-:W-:Y:S01]  /*01a0*/  LEA R6, R9, UR4, 0x7 ;  /* 0x0000000409067c11 */ /* 0x000fe2000f8e38ff */
[----:B------:R-:W-:Y:S01]  /*01b0*/  UMOV UR4, URZ ;  /* 0x000000ff00047c82 */ /* 0x000fe20008000000 */
[C---:B------:R-:W-:Y:S02]  /*01c0*/  LEA R2, R5.reuse, UR6, 0x2 ;  /* 0x0000000605027c11 */ /* 0x040fe4000f8e10ff */
[----:B------:R-:W-:Y:S02]  /*01d0*/  LEA R5, R5, R6, 0x2 ;  /* 0x0000000605057211 */ /* 0x000fe400078e10ff */
[----:B-1----:R-:W-:-:S07]  /*01e0*/  LEA R0, R9, R2, 0x7 ;  /* 0x0000000209007211 */ /* 0x002fce00078e38ff */
.L_x_0:
[----:B--2---:R-:W-:-:S04]  /*01f0*/  IMAD.WIDE.U32 R8, R3, 0x4, R18 ;  /* 0x0000000403087825 */ /* 0x004fc800078e0012 */
[C---:B---3--:R-:W-:Y:S01]  /*0200*/  IMAD.WIDE.U32 R24, R4.reuse, 0x4, R16 ;  /* 0x0000000404187825 */ /* 0x048fe200078e0010 */
[----:B------:R-:W2:Y:S05]  /*0210*/  LDG.E R26, desc[UR8][R8.64] ;  /* 0x00000008081a7981 */ /* 0x000eaa000c1e1900 */
[----:B------:R-:W3:Y:S01]  /*0220*/  LDG.E R25, desc[UR8][R24.64] ;  /* 0x0000000818197981 */ /* 0x000ee2000c1e1900 */
[----:B------:R-:W-:Y:S01]  /*0230*/  UIADD3 UR4, UPT, UPT, UR4, 0x1, URZ ;  /* 0x0000000104047890 */ /* 0x000fe2000fffe0ff */
[----:B------:R-:W-:Y:S02]  /*0240*/  IADD3 R3, PT, PT, R3, 0x20, RZ ;  /* 0x0000002003037810 */ /* 0x000fe40007ffe0ff */
[----:B------:R-:W-:Y:S01]  /*0250*/  IADD3 R4, PT, PT, R4, 0x8000, RZ ;  /* 0x0000800004047810 */ /* 0x000fe20007ffe0ff */
[----:B------:R-:W-:Y:S01]  /*0260*/  UISETP.NE.AND UP0, UPT, UR4, 0x20, UPT ;  /* 0x000000200400788c */ /* 0x000fe2000bf05270 */
[----:B--2---:R-:W-:Y:S04]  /*0270*/  STS [R5], R26 ;  /* 0x0000001a05007388 */ /* 0x004fe80000000800 */
[----:B---3--:R-:W-:Y:S01]  /*0280*/  STS [R0], R25 ;  /* 0x0000001900007388 */ /* 0x008fe20000000800 */
[----:B------:R-:W-:Y:S06]  /*0290*/  BAR.SYNC.DEFER_BLOCKING 0x0 ;  /* 0x0000000000007b1d */ /* 0x000fec0000010000 */
[----:B------:R-:W-:Y:S04]  /*02a0*/  LDS R28, [R2] ;  /* 0x00000000021c7984 */ /* 0x000fe80000000800 */
[----:B------:R-:W0:Y:S04]  /*02b0*/  LDS.128 R12, [R6] ;  /* 0x00000000060c7984 */ /* 0x000e280000000c00 */
[----:B------:R-:W1:Y:S04]  /*02c0*/  LDS R29, [R2+0x80] ;  /* 0x00008000021d7984 */ /* 0x000e680000000800 */
[----:B------:R-:W2:Y:S04]  /*02d0*/  LDS R27, [R2+0x100] ;  /* 0x00010000021b7984 */ /* 0x000ea80000000800 */
[----:B------:R-:W3:Y:S04]  /*02e0*/  LDS R20, [R2+0x180] ;  /* 0x0001800002147984 */ /* 0x000ee80000000800 */
[----:B------:R-:W-:Y:S04]  /*02f0*/  LDS R21, [R2+0x200] ;  /* 0x0002000002157984 */ /* 0x000fe80000000800 */
[----:B------:R-:W4:Y:S04]  /*0300*/  LDS.128 R8, [R6+0x10] ;  /* 0x0000100006087984 */ /* 0x000f280000000c00 */
[----:B------:R-:W5:Y:S04]  /*0310*/  LDS R22, [R2+0x280] ;  /* 0x0002800002167984 */ /* 0x000f680000000800 */
[----:B------:R-:W5:Y:S04]  /*0320*/  LDS R25, [R2+0x300] ;  /* 0x0003000002197984 */ /* 0x000f680000000800 */
[----:B------:R-:W5:Y:S01]  /*0330*/  LDS R24, [R2+0x380] ;  /* 0x0003800002187984 */ /* 0x000f620000000800 */
[----:B0-----:R-:W-:-:S03]  /*0340*/  IMAD R12, R12, R28, R23 ;  /* 0x0000001c0c0c7224 */ /* 0x001fc600078e0217 */
[----:B------:R-:W-:Y:S01]  /*0350*/  LDS R23, [R2+0x400] ;  /* 0x0004000002177984 */ /* 0x000fe20000000800 */
[----:B-1----:R-:W-:-:S04]  /*0360*/  IMAD R12, R29, R13, R12 ;  /* 0x0000000d1d0c7224 */ /* 0x002fc800078e020c */
[----:B--2---:R-:W-:-:S04]  /*0370*/  IMAD R12, R27, R14, R12 ;  /* 0x0000000e1b0c7224 */ /* 0x004fc800078e020c */
[----:B---3--:R-:W-:Y:S02]  /*0380*/  IMAD R26, R20, R15, R12 ;  /* 0x0000000f141a7224 */ /* 0x008fe400078e020c */
[----:B------:R-:W0:Y:S04]  /*0390*/  LDS.128 R12, [R6+0x20] ;  /* 0x00002000060c7984 */ /* 0x000e280000000c00 */
[----:B------:R-:W1:Y:S01]  /*03a0*/  LDS R20, [R2+0x480] ;  /* 0x0004800002147984 */ /* 0x000e620000000800 */
[----:B----4-:R-:W-:-:S03]  /*03b0*/  IMAD R8, R8, R21, R26 ;  /* 0x0000001508087224 */ /* 0x010fc600078e021a */
[----:B------:R-:W2:Y:S01]  /*03c0*/  LDS R21, [R2+0x500] ;  /* 0x0005000002157984 */ /* 0x000ea20000000800 */
[----:B-----5:R-:W-:-:S03]  /*03d0*/  IMAD R8, R22, R9, R8 ;  /* 0x0000000916087224 */ /* 0x020fc600078e0208 */
[----:B------:R-:W3:Y:S01]  /*03e0*/  LDS R26, [R2+0x580] ;  /* 0x00058000021a7984 */ /* 0x000ee20000000800 */
[----:B------:R-:W-:-:S03]  /*03f0*/  IMAD R8, R25, R10, R8 ;  /* 0x0000000a19087224 */ /* 0x000fc600078e0208 */
[----:B------:R-:W-:Y:S01]  /*0400*/  LDS R25, [R2+0x600] ;  /* 0x0006000002197984 */ /* 0x000fe20000000800 */
[----:B------:R-:W-:-:S03]  /*0410*/  IMAD R24, R24, R11, R8 ;  /* 0x0000000b18187224 */ /* 0x000fc600078e0208 */
[----:B------:R-:W4:Y:S04]  /*0420*/  LDS.128 R8, [R6+0x30] ;  /* 0x0000300006087984 */ /* 0x000f280000000c00 */
[----:B------:R-:W5:Y:S01]  /*0430*/  LDS R22, [R2+0x680] ;  /* 0x0006800002167984 */ /* 0x000f620000000800 */
[----:B0-----:R-:W-:-:S03]  /*0440*/  IMAD R12, R12, R23, R24 ;  /* 0x000000170c0c7224 */ /* 0x001fc600078e0218 */
[----:B------:R-:W0:Y:S01]  /*0450*/  LDS R23, [R2+0x700] ;  /* 0x0007000002177984 */ /* 0x000e220000000800 */
[----:B-1----:R-:W-:-:S03]  /*0460*/  IMAD R12, R20, R13, R12 ;  /* 0x0000000d140c7224 */ /* 0x002fc600078e020c */
[----:B------:R-:W1:Y:S01]  /*0470*/  LDS R24, [R2+0x780] ;  /* 0x0007800002187984 */ /* 0x000e620000000800 */
[----:B--2---:R-:W-:-:S03]  /*0480*/  IMAD R12, R21, R14, R12 ;  /* 0x0000000e150c7224 */ /* 0x004fc600078e020c */
[----:B------:R-:W-:Y:S01]  /*0490*/  LDS R21, [R2+0x800] ;  /* 0x0008000002157984 */ /* 0x000fe20000000800 */
[----:B---3--:R-:W-:-:S03]  /*04a0*/  IMAD R26, R26, R15, R12 ;  /* 0x0000000f1a1a7224 */ /* 0x008fc600078e020c */
[----:B------:R-:W2:Y:S04]  /*04b0*/  LDS.128 R12, [R6+0x40] ;  /* 0x00004000060c7984 */ /* 0x000ea80000000c00 */
[----:B------:R-:W3:Y:S01]  /*04c0*/  LDS R20, [R2+0x880] ;  /* 0x0008800002147984 */ /* 0x000ee20000000800 */
[----:B----4-:R-:W-:-:S03]  /*04d0*/  IMAD R8, R8, R25, R26 ;  /* 0x0000001908087224 */ /* 0x010fc600078e021a */
[----:B------:R-:W4:Y:S01]  /*04e0*/  LDS R25, [R2+0x900] ;  /* 0x0009000002197984 */ /* 0x000f220000000800 */
[----:B-----5:R-:W-:-:S03]  /*04f0*/  IMAD R8, R22, R9, R8 ;  /* 0x0000000916087224 */ /* 0x020fc600078e0208 */
[----:B------:R-:W5:Y:S04]  /*0500*/  LDS R26, [R2+0x980] ;  /* 0x00098000021a7984 */ /* 0x000f680000000800 */
[----:B------:R-:W-:Y:S01]  /*0510*/  LDS R22, [R2+0xa80] ;  /* 0x000a800002167984 */ /* 0x000fe20000000800 */
[----:B0-----:R-:W-:-:S03]  /*0520*/  IMAD R8, R23, R10, R8 ;  /* 0x0000000a17087224 */ /* 0x001fc600078e0208 */
[----:B------:R-:W-:Y:S01]  /*0530*/  LDS R23, [R2+0xa00] ;  /* 0x000a000002177984 */ /* 0x000fe20000000800 */
[----:B-1----:R-:W-:-:S03]  /*0540*/  IMAD R24, R24, R11, R8 ;  /* 0x0000000b18187224 */ /* 0x002fc600078e0208 */
[----:B------:R-:W0:Y:S01]  /*0550*/  LDS.128 R8, [R6+0x50] ;  /* 0x0000500006087984 */ /* 0x000e220000000c00 */
[----:B--2---:R-:W-:-:S03]  /*0560*/  IMAD R12, R12, R21, R24 ;  /* 0x000000150c0c7224 */ /* 0x004fc600078e0218 */
[----:B------:R-:W1:Y:S01]  /*0570*/  LDS R21, [R2+0xb00] ;  /* 0x000b000002157984 */ /* 0x000e620000000800 */
[----:B---3--:R-:W-:-:S03]  /*0580*/  IMAD R12, R20, R13, R12 ;  /* 0x0000000d140c7224 */ /* 0x008fc600078e020c */
[----:B------:R-:W2:Y:S01]  /*0590*/  LDS R20, [R2+0xb80] ;  /* 0x000b800002147984 */ /* 0x000ea20000000800 */
[----:B----4-:R-:W-:-:S03]  /*05a0*/  IMAD R12, R25, R14, R12 ;  /* 0x0000000e190c7224 */ /* 0x010fc600078e020c */
[----:B------:R-:W-:Y:S01]  /*05b0*/  LDS R25, [R2+0xc00] ;  /* 0x000c000002197984 */ /* 0x000fe20000000800 */
[----:B-----5:R-:W-:-:S03]  /*05c0*/  IMAD R26, R26, R15, R12 ;  /* 0x0000000f1a1a7224 */ /* 0x020fc600078e020c */
[----:B------:R-:W3:Y:S04]  /*05d0*/  LDS.128 R12, [R6+0x60] ;  /* 0x00006000060c7984 */ /* 0x000ee80000000c00 */
[----:B------:R-:W4:Y:S01]  /*05e0*/  LDS R24, [R2+0xc80] ;  /* 0x000c800002187984 */ /* 0x000f220000000800 */
[----:B0-----:R-:W-:-:S03]  /*05f0*/  IMAD R8, R8, R23, R26 ;  /* 0x0000001708087224 */ /* 0x001fc600078e021a */
[----:B------:R-:W0:Y:S01]  /*0600*/  LDS R23, [R2+0xd00] ;  /* 0x000d000002177984 */ /* 0x000e220000000800 */
[----:B------:R-:W-:-:S03]  /*0610*/  IMAD R8, R22, R9, R8 ;  /* 0x0000000916087224 */ /* 0x000fc600078e0208 */
[----:B------:R-:W5:Y:S01]  /*0620*/  LDS R22, [R2+0xd80] ;  /* 0x000d800002167984 */ /* 0x000f620000000800 */
[----:B-1----:R-:W-:-:S03]  /*0630*/  IMAD R8, R21, R10, R8 ;  /* 0x0000000a15087224 */ /* 0x002fc600078e0208 */
[----:B------:R-:W-:Y:S01]  /*0640*/  LDS R21, [R2+0xe00] ;  /* 0x000e000002157984 */ /* 0x000fe20000000800 */
[----:B--2---:R-:W-:-:S03]  /*0650*/  IMAD R26, R20, R11, R8 ;  /* 0x0000000b141a7224 */ /* 0x004fc600078e0208 */
[----:B------:R-:W1:Y:S04]  /*0660*/  LDS.128 R8, [R6+0x70] ;  /* 0x0000700006087984 */ /* 0x000e680000000c00 */
[----:B------:R-:W2:Y:S01]  /*0670*/  LDS R20, [R2+0xe80] ;  /* 0x000e800002147984 */ /* 0x000ea20000000800 */
[----:B---3--:R-:W-:-:S03]  /*0680*/  IMAD R26, R12, R25, R26 ;  /* 0x000000190c1a7224 */ /* 0x008fc600078e021a */
[----:B------:R-:W3:Y:S01]  /*0690*/  LDS R25, [R2+0xf00] ;  /* 0x000f000002197984 */ /* 0x000ee20000000800 */
[----:B----4-:R-:W-:-:S03]  /*06a0*/  IMAD R13, R24, R13, R26 ;  /* 0x0000000d180d7224 */ /* 0x010fc600078e021a */
[----:B------:R-:W4:Y:S01]  /*06b0*/  LDS R12, [R2+0xf80] ;  /* 0x000f8000020c7984 */ /* 0x000f220000000800 */
[----:B0-----:R-:W-:-:S04]  /*06c0*/  IMAD R13, R23, R14, R13 ;  /* 0x0000000e170d7224 */ /* 0x001fc800078e020d */
[----:B-----5:R-:W-:-:S04]  /*06d0*/  IMAD R13, R22, R15, R13 ;  /* 0x0000000f160d7224 */ /* 0x020fc800078e020d */
[----:B-1----:R-:W-:-:S04]  /*06e0*/  IMAD R8, R8, R21, R13 ;  /* 0x0000001508087224 */ /* 0x002fc800078e020d */
[----:B--2---:R-:W-:-:S04]  /*06f0*/  IMAD R8, R20, R9, R8 ;  /* 0x0000000914087224 */ /* 0x004fc800078e0208 */
[----:B---3--:R-:W-:-:S04]  /*0700*/  IMAD R8, R25, R10, R8 ;  /* 0x0000000a19087224 */ /* 0x008fc800078e0208 */
[----:B----4-:R-:W-:Y:S01]  /*0710*/  IMAD R23, R12, R11, R8 ;  /* 0x0000000b0c177224 */ /* 0x010fe200078e0208 */
[----:B------:R-:W-:Y:S06]  /*0720*/  BAR.SYNC.DEFER_BLOCKING 0x0 ;  /* 0x0000000000007b1d */ /* 0x000fec0000010000 */
[----:B------:R-:W-:Y:S05]  /*0730*/  BRA.U UP0, `(.L_x_0) ;  /* 0xfffffff900ac7547 */ /* 0x000fea000b83ffff */
[----:B------:R-:W0:Y:S01]  /*0740*/  LDC.64 R2, c[0x0][0x390] ;  /* 0x0000e400ff027b82 */ /* 0x000e220000000a00 */
[----:B------:R-:W-:-:S05]  /*0750*/  IADD3 R7, PT, PT, R7, UR5, RZ ;  /* 0x0000000507077c10 */ /* 0x000fca000fffe0ff */
[----:B0-----:R-:W-:-:S05]  /*0760*/  IMAD.WIDE.U32 R2, R7, 0x4, R2 ;  /* 0x0000000407027825 */ /* 0x001fca00078e0002 */
[----:B------:R-:W-:Y:S01]  /*0770*/  STG.E desc[UR8][R2.64], R23 ;  /* 0x0000001702007986 */ /* 0x000fe2000c101908 */
[----:B------:R-:W-:Y:S05]  /*0780*/  EXIT ;  /* 0x000000000000794d */ /* 0x000fea0003800000 */
.L_x_1:
[----:B------:R-:W-:-:S00]  /*0790*/  BRA `(.L_x_1) ;  /* 0xfffffffc00fc7947 */ /* 0x000fc0000383ffff */
[----:B------:R-:W-:-:S00]  /*07a0*/  NOP ;  /* 0x0000000000007918 */ /* 0x000fc00000000000 */
        /* <DEDUP_REMOVED lines=13> */
.L_x_2:


//--------------------- .nv.shared._Z14matrix_multifyPiS_S_ --------------------------
	.section	.nv.shared._Z14matrix_multifyPiS_S_,"aw",@nobits
	.sectionflags	@""
	.align	4
.nv.shared._Z14matrix_multifyPiS_S_:
	.zero		9216


//--------------------- .nv.shared.reserved.0     --------------------------
	.section	.nv.shared.reserved.0,"aw",@nobits
	.weak		__nv_reservedSMEM_offset_0_alias
	.size		__nv_reservedSMEM_offset_0_alias, 0, 64
	.other		__nv_reservedSMEM_offset_0_alias,@"STO_CUDA_RESERVED_SHARED STV_DEFAULT"
__nv_reservedSMEM_offset_0_alias:
	.zero		0
	.zero		64


//--------------------- .nv.constant0._Z14matrix_multifyPiS_S_ --------------------------
	.section	.nv.constant0._Z14matrix_multifyPiS_S_,"a",@progbits
	.sectionflags	@""
	.align	4
.nv.constant0._Z14matrix_multifyPiS_S_:
	.zero		920


//--------------------- SYMBOLS --------------------------

	.type		.nv.reservedSmem.offset0,@object
	.size		.nv.reservedSmem.offset0,0x4
	.type		.nv.reservedSmem.cap,@object
	.size		.nv.reservedSmem.cap,0x4
